	.headerflags	@"EF_CUDA_TEXMODE_UNIFIED EF_CUDA_64BIT_ADDRESS EF_CUDA_ACCELERATORS EF_CUDA_SM90 EF_CUDA_VIRTUAL_SM(EF_CUDA_SM90)"
	.elftype	@"ET_EXEC"


//--------------------- .nv.info                  --------------------------
	.section	.nv.info,"",@"SHT_CUDA_INFO"
	.align	4


	//----- nvinfo : EIATTR_REGCOUNT
	.align		4
        /*0000*/ 	.byte	0x04, 0x2f
        /*0002*/ 	.short	(.L_3 - .L_2)
	.align		4
.L_2:
        /*0004*/ 	.word	index@(triton_poi_fused__native_batch_norm_legit_no_training_add_14)
        /*0008*/ 	.word	0x0000001a


	//----- nvinfo : EIATTR_MIN_STACK_SIZE
	.align		4
.L_3:
        /*000c*/ 	.byte	0x04, 0x12
        /*000e*/ 	.short	(.L_5 - .L_4)
	.align		4
.L_4:
        /*0010*/ 	.word	index@(triton_poi_fused__native_batch_norm_legit_no_training_add_14)
        /*0014*/ 	.word	0x00000000


	//----- nvinfo : EIATTR_FRAME_SIZE
	.align		4
.L_5:
        /*0018*/ 	.byte	0x04, 0x11
        /*001a*/ 	.short	(.L_7 - .L_6)
	.align		4
.L_6:
        /*001c*/ 	.word	index@(triton_poi_fused__native_batch_norm_legit_no_training_add_14)
        /*0020*/ 	.word	0x00000000


	//----- nvinfo : EIATTR_MIN_STACK_SIZE
	.align		4
.L_7:
        /*0024*/ 	.byte	0x04, 0x12
        /*0026*/ 	.short	(.L_9 - .L_8)
	.align		4
.L_8:
        /*0028*/ 	.word	index@(triton_poi_fused__native_batch_norm_legit_no_training_add_14)
        /*002c*/ 	.word	0x00000000
.L_9:


//--------------------- .nv.info.triton_poi_fused__native_batch_norm_legit_no_training_add_14 --------------------------
	.section	.nv.info.triton_poi_fused__native_batch_norm_legit_no_training_add_14,"",@"SHT_CUDA_INFO"
	.sectionflags	@""
	.align	4


	//----- nvinfo : EIATTR_CUDA_API_VERSION
	.align		4
        /*0000*/ 	.byte	0x04, 0x37
        /*0002*/ 	.short	(.L_11 - .L_10)
.L_10:
        /*0004*/ 	.word	0x0000007c


	//----- nvinfo : EIATTR_KPARAM_INFO
	.align		4
.L_11:
        /*0008*/ 	.byte	0x04, 0x17
        /*000a*/ 	.short	(.L_13 - .L_12)
.L_12:
        /*000c*/ 	.word	0x00000000
        /*0010*/ 	.short	0x0007
        /*0012*/ 	.short	0x0038
        /*0014*/ 	.byte	0x00, 0xf0, 0x11, 0x00


	//----- nvinfo : EIATTR_KPARAM_INFO
	.align		4
.L_13:
        /*0018*/ 	.byte	0x04, 0x17
        /*001a*/ 	.short	(.L_15 - .L_14)
.L_14:
        /*001c*/ 	.word	0x00000000
        /*0020*/ 	.short	0x0006
        /*0022*/ 	.short	0x0030
        /*0024*/ 	.byte	0x00, 0xf4, 0x21, 0x00


	//----- nvinfo : EIATTR_KPARAM_INFO
	.align		4
.L_15:
        /*0028*/ 	.byte	0x04, 0x17
        /*002a*/ 	.short	(.L_17 - .L_16)
.L_16:
        /*002c*/ 	.word	0x00000000
        /*0030*/ 	.short	0x0005
        /*0032*/ 	.short	0x0028
        /*0034*/ 	.byte	0x00, 0xf4, 0x21, 0x00


	//----- nvinfo : EIATTR_KPARAM_INFO
	.align		4
.L_17:
        /*0038*/ 	.byte	0x04, 0x17
        /*003a*/ 	.short	(.L_19 - .L_18)
.L_18:
        /*003c*/ 	.word	0x00000000
        /*0040*/ 	.short	0x0004
        /*0042*/ 	.short	0x0020
        /*0044*/ 	.byte	0x00, 0xf4, 0x21, 0x00


	//----- nvinfo : EIATTR_KPARAM_INFO
	.align		4
.L_19:
        /*0048*/ 	.byte	0x04, 0x17
        /*004a*/ 	.short	(.L_21 - .L_20)
.L_20:
        /*004c*/ 	.word	0x00000000
        /*0050*/ 	.short	0x0003
        /*0052*/ 	.short	0x0018
        /*0054*/ 	.byte	0x00, 0xf4, 0x21, 0x00


	//----- nvinfo : EIATTR_KPARAM_INFO
	.align		4
.L_21:
        /*0058*/ 	.byte	0x04, 0x17
        /*005a*/ 	.short	(.L_23 - .L_22)
.L_22:
        /*005c*/ 	.word	0x00000000
        /*0060*/ 	.short	0x0002
        /*0062*/ 	.short	0x0010
        /*0064*/ 	.byte	0x00, 0xf4, 0x21, 0x00


	//----- nvinfo : EIATTR_KPARAM_INFO
	.align		4
.L_23:
        /*0068*/ 	.byte	0x04, 0x17
        /*006a*/ 	.short	(.L_25 - .L_24)
.L_24:
        /*006c*/ 	.word	0x00000000
        /*0070*/ 	.short	0x0001
        /*0072*/ 	.short	0x0008
        /*0074*/ 	.byte	0x00, 0xf4, 0x21, 0x00


	//----- nvinfo : EIATTR_KPARAM_INFO
	.align		4
.L_25:
        /*0078*/ 	.byte	0x04, 0x17
        /*007a*/ 	.short	(.L_27 - .L_26)
.L_26:
        /*007c*/ 	.word	0x00000000
        /*0080*/ 	.short	0x0000
        /*0082*/ 	.short	0x0000
        /*0084*/ 	.byte	0x00, 0xf4, 0x21, 0x00


	//----- nvinfo : EIATTR_SPARSE_MMA_MASK
	.align		4
.L_27:
        /*0088*/ 	.byte	0x03, 0x50
        /*008a*/ 	.short	0x0000


	//----- nvinfo : EIATTR_MAXREG_COUNT
	.align		4
        /*008c*/ 	.byte	0x03, 0x1b
        /*008e*/ 	.short	0x00ff


	//----- nvinfo : EIATTR_EXIT_INSTR_OFFSETS
	.align		4
        /*0090*/ 	.byte	0x04, 0x1c
        /*0092*/ 	.short	(.L_29 - .L_28)


	//   ....[0]....
.L_28:
        /*0094*/ 	.word	0x00000430


	//   ....[1]....
        /*0098*/ 	.word	0x00000450


	//----- nvinfo : EIATTR_REQNTID
	.align		4
.L_29:
        /*009c*/ 	.byte	0x04, 0x10
        /*009e*/ 	.short	(.L_31 - .L_30)
.L_30:
        /*00a0*/ 	.word	0x00000080
        /*00a4*/ 	.word	0x00000001
        /*00a8*/ 	.word	0x00000001


	//----- nvinfo : EIATTR_CBANK_PARAM_SIZE
	.align		4
.L_31:
        /*00ac*/ 	.byte	0x03, 0x19
        /*00ae*/ 	.short	0x003c


	//----- nvinfo : EIATTR_PARAM_CBANK
	.align		4
        /*00b0*/ 	.byte	0x04, 0x0a
        /*00b2*/ 	.short	(.L_33 - .L_32)
	.align		4
.L_32:
        /*00b4*/ 	.word	index@(.nv.constant0.triton_poi_fused__native_batch_norm_legit_no_training_add_14)
        /*00b8*/ 	.short	0x0210
        /*00ba*/ 	.short	0x003c


	//----- nvinfo : EIATTR_SW_WAR
	.align		4
.L_33:
        /*00bc*/ 	.byte	0x04, 0x36
        /*00be*/ 	.short	(.L_35 - .L_34)
.L_34:
        /*00c0*/ 	.word	0x00000008
.L_35:


//--------------------- .nv.callgraph             --------------------------
	.section	.nv.callgraph,"",@"SHT_CUDA_CALLGRAPH"
	.align	4
	.sectionentsize	8
	.align		4
        /*0000*/ 	.word	0x00000000
	.align		4
        /*0004*/ 	.word	0xffffffff
	.align		4
        /*0008*/ 	.word	0x00000000
	.align		4
        /*000c*/ 	.word	0xfffffffe
	.align		4
        /*0010*/ 	.word	0x00000000
	.align		4
        /*0014*/ 	.word	0xfffffffd
	.align		4
        /*0018*/ 	.word	0x00000000
	.align		4
        /*001c*/ 	.word	0xfffffffc


//--------------------- .nv.constant4             --------------------------
	.section	.nv.constant4,"a",@progbits
	.align	8
	.align		8
.nv.constant4:
        /*0000*/ 	.dword	_$_str
	.align		8
        /*0008*/ 	.dword	_$_str_$_2


//--------------------- .text.triton_poi_fused__native_batch_norm_legit_no_training_add_14 --------------------------
	.section	.text.triton_poi_fused__native_batch_norm_legit_no_training_add_14,"ax",@progbits
	.align	128
        .global         triton_poi_fused__native_batch_norm_legit_no_training_add_14
        .type           triton_poi_fused__native_batch_norm_legit_no_training_add_14,@function
        .size           triton_poi_fused__native_batch_norm_legit_no_training_add_14,(.L_x_1 - triton_poi_fused__native_batch_norm_legit_no_training_add_14)
        .other          triton_poi_fused__native_batch_norm_legit_no_training_add_14,@"STO_CUDA_ENTRY STV_DEFAULT"
triton_poi_fused__native_batch_norm_legit_no_training_add_14:
.text.triton_poi_fused__native_batch_norm_legit_no_training_add_14:
[----:B------:R-:W0:Y:S01]  /*0000*/  LDC R1, c[0x0][0x28] ;  /* 0x00000a00ff017b82 */ /* 0x000e220000000800 */
[----:B------:R-:W1:Y:S07]  /*0010*/  S2R R0, SR_TID.X ;  /* 0x0000000000007919 */ /* 0x000e6e0000002100 */
[----:B------:R-:W2:Y:S01]  /*0020*/  LDC.64 R12, c[0x0][0x228] ;  /* 0x00008a00ff0c7b82 */ /* 0x000ea20000000a00 */
[----:B------:R-:W-:Y:S01]  /*0030*/  CS2R R4, SRZ ;  /* 0x0000000000047805 */ /* 0x000fe2000001ff00 */
[----:B------:R-:W-:Y:S01]  /*0040*/  ULDC.64 UR4, c[0x0][0x208] ;  /* 0x0000820000047ab9 */ /* 0x000fe20000000a00 */
[----:B------:R-:W3:Y:S05]  /*0050*/  S2R R3, SR_CTAID.X ;  /* 0x0000000000037919 */ /* 0x000eea0000002500 */
[----:B------:R-:W4:Y:S08]  /*0060*/  LDC.64 R16, c[0x0][0x218] ;  /* 0x00008600ff107b82 */ /* 0x000f300000000a00 */
[----:B------:R-:W5:Y:S08]  /*0070*/  LDC.64 R18, c[0x0][0x220] ;  /* 0x00008800ff127b82 */ /* 0x000f700000000a00 */
[----:B------:R-:W5:Y:S01]  /*0080*/  LDC.64 R20, c[0x0][0x230] ;  /* 0x00008c00ff147b82 */ /* 0x000f620000000a00 */
[----:B-1----:R-:W-:-:S07]  /*0090*/  SHF.L.U32 R0, R0, 0x1, RZ ;  /* 0x0000000100007819 */ /* 0x002fce00000006ff */
[----:B------:R-:W1:Y:S01]  /*00a0*/  LDC.64 R22, c[0x0][0x238] ;  /* 0x00008e00ff167b82 */ /* 0x000e620000000a00 */
[----:B------:R-:W-:-:S04]  /*00b0*/  LOP3.LUT R0, R0, 0xfe, RZ, 0xc0, !PT ;  /* 0x000000fe00007812 */ /* 0x000fc800078ec0ff */
[----:B---3--:R-:W-:-:S03]  /*00c0*/  LEA R0, R3, R0, 0x8 ;  /* 0x0000000003007211 */ /* 0x008fc600078e40ff */
[----:B------:R-:W3:Y:S01]  /*00d0*/  LDC.64 R8, c[0x0][0x210] ;  /* 0x00008400ff087b82 */ /* 0x000ee20000000a00 */
[C---:B------:R-:W-:Y:S01]  /*00e0*/  ISETP.GE.AND P4, PT, R0.reuse, 0x600, PT ;  /* 0x000006000000780c */ /* 0x040fe20003f86270 */
[----:B------:R-:W-:-:S05]  /*00f0*/  IMAD.HI R2, R0, 0x2aaaaaab, RZ ;  /* 0x2aaaaaab00027827 */ /* 0x000fca00078e02ff */
[----:B------:R-:W-:-:S04]  /*0100*/  SHF.R.U32.HI R3, RZ, 0x1f, R2 ;  /* 0x0000001fff037819 */ /* 0x000fc80000011602 */
[----:B------:R-:W-:-:S05]  /*0110*/  LEA.HI R3, R2, R3, RZ, 0x1a ;  /* 0x0000000302037211 */ /* 0x000fca00078fd0ff */
[----:B------:R-:W-:-:S04]  /*0120*/  IMAD R10, R3, -0x180, R0 ;  /* 0xfffffe80030a7824 */ /* 0x000fc800078e0200 */
[----:B--2---:R-:W-:-:S05]  /*0130*/  IMAD.WIDE R12, R10, 0x4, R12 ;  /* 0x000000040a0c7825 */ /* 0x004fca00078e020c */
[----:B------:R2:W3:Y:S01]  /*0140*/  @!P4 LDG.E.EL.64 R4, desc[UR4][R12.64] ;  /* 0x000000040c04c981 */ /* 0x0004e2000c2e1b00 */
[----:B------:R-:W-:Y:S02]  /*0150*/  CS2R R2, SRZ ;  /* 0x0000000000027805 */ /* 0x000fe4000001ff00 */
[----:B------:R-:W-:Y:S01]  /*0160*/  CS2R R6, SRZ ;  /* 0x0000000000067805 */ /* 0x000fe2000001ff00 */
[----:B----4-:R-:W-:-:S04]  /*0170*/  IMAD.WIDE R16, R0, 0x4, R16 ;  /* 0x0000000400107825 */ /* 0x010fc800078e0210 */
[C---:B-----5:R-:W-:Y:S01]  /*0180*/  IMAD.WIDE R18, R10.reuse, 0x4, R18 ;  /* 0x000000040a127825 */ /* 0x060fe200078e0212 */
[----:B------:R-:W4:Y:S01]  /*0190*/  @!P4 LDG.E.64 R2, desc[UR4][R16.64] ;  /* 0x000000041002c981 */ /* 0x000f22000c1e1b00 */
[----:B--2---:R-:W-:Y:S02]  /*01a0*/  CS2R R12, SRZ ;  /* 0x00000000000c7805 */ /* 0x004fe4000001ff00 */
[C---:B0-----:R-:W-:Y:S01]  /*01b0*/  IMAD.WIDE R20, R10.reuse, 0x4, R20 ;  /* 0x000000040a147825 */ /* 0x041fe200078e0214 */
[----:B------:R-:W4:Y:S03]  /*01c0*/  @!P4 LDG.E.EL.64 R6, desc[UR4][R18.64] ;  /* 0x000000041206c981 */ /* 0x000f26000c2e1b00 */
[----:B-1----:R-:W-:Y:S01]  /*01d0*/  IMAD.WIDE R22, R10, 0x4, R22 ;  /* 0x000000040a167825 */ /* 0x002fe200078e0216 */
[----:B------:R-:W-:Y:S02]  /*01e0*/  CS2R R10, SRZ ;  /* 0x00000000000a7805 */ /* 0x000fe4000001ff00 */
[----:B------:R-:W-:Y:S01]  /*01f0*/  CS2R R14, SRZ ;  /* 0x00000000000e7805 */ /* 0x000fe2000001ff00 */
[----:B------:R-:W2:Y:S01]  /*0200*/  @!P4 LDG.E.EL.64 R12, desc[UR4][R20.64] ;  /* 0x00000004140cc981 */ /* 0x000ea2000c2e1b00 */
[----:B---3--:R-:W-:-:S03]  /*0210*/  IMAD.WIDE R8, R0, 0x4, R8 ;  /* 0x0000000400087825 */ /* 0x008fc600078e0208 */
[----:B------:R-:W2:Y:S04]  /*0220*/  @!P4 LDG.E.EL.64 R10, desc[UR4][R22.64] ;  /* 0x00000004160ac981 */ /* 0x000ea8000c2e1b00 */
[----:B------:R0:W3:Y:S02]  /*0230*/  @!P4 LDG.E.64 R14, desc[UR4][R8.64] ;  /* 0x00000004080ec981 */ /* 0x0000e4000c1e1b00 */
[----:B0-----:R-:W-:Y:S01]  /*0240*/  HFMA2.MMA R8, -RZ, RZ, 1.625, 0 ;  /* 0x3e800000ff087435 */ /* 0x001fe200000001ff */
[----:B------:R-:W-:Y:S01]  /*0250*/  FADD R4, R4, 9.9999997473787516356e-06 ;  /* 0x3727c5ac04047421 */ /* 0x000fe20000000000 */
[----:B------:R-:W-:-:S03]  /*0260*/  FADD R5, R5, 9.9999997473787516356e-06 ;  /* 0x3727c5ac05057421 */ /* 0x000fc60000000000 */
[----:B------:R-:W0:Y:S08]  /*0270*/  MUFU.SQRT R16, R4 ;  /* 0x0000000400107308 */ /* 0x000e300000002000 */
[----:B------:R1:W5:Y:S01]  /*0280*/  MUFU.SQRT R17, R5 ;  /* 0x0000000500117308 */ /* 0x0003620000002000 */
[----:B----4-:R-:W-:Y:S01]  /*0290*/  FADD R3, -R7, R3 ;  /* 0x0000000307037221 */ /* 0x010fe20000000100 */
[----:B------:R-:W-:Y:S01]  /*02a0*/  FADD R2, -R6, R2 ;  /* 0x0000000206027221 */ /* 0x000fe20000000100 */
[----:B0-----:R-:W-:-:S02]  /*02b0*/  FSETP.GT.AND P0, PT, R16, 8.50705917302346158658e+37, PT ;  /* 0x7e8000001000780b */ /* 0x001fc40003f04000 */
[----:B------:R-:W-:Y:S01]  /*02c0*/  FSETP.GEU.AND P2, PT, R16, 1.175494350822287508e-38, PT ;  /* 0x008000001000780b */ /* 0x000fe20003f4e000 */
[----:B-1----:R-:W0:Y:S01]  /*02d0*/  LDC.64 R4, c[0x0][0x240] ;  /* 0x00009000ff047b82 */ /* 0x002e220000000a00 */
[C---:B------:R-:W-:Y:S02]  /*02e0*/  FSEL R9, R8.reuse, 1, P0 ;  /* 0x3f80000008097808 */ /* 0x040fe40000000000 */
[C---:B-----5:R-:W-:Y:S02]  /*02f0*/  FSETP.GT.AND P1, PT, R17.reuse, 8.50705917302346158658e+37, PT ;  /* 0x7e8000001100780b */ /* 0x060fe40003f24000 */
[----:B------:R-:W-:Y:S02]  /*0300*/  FSETP.GEU.AND P3, PT, R17, 1.175494350822287508e-38, PT ;  /* 0x008000001100780b */ /* 0x000fe40003f6e000 */
[----:B------:R-:W-:-:S03]  /*0310*/  FSEL R8, R8, 1, P1 ;  /* 0x3f80000008087808 */ /* 0x000fc60000800000 */
[----:B------:R-:W-:Y:S02]  /*0320*/  @P0 FMUL R16, R16, 0.25 ;  /* 0x3e80000010100820 */ /* 0x000fe40000400000 */
[----:B------:R-:W-:Y:S02]  /*0330*/  @!P2 FMUL R9, R9, 16777216 ;  /* 0x4b8000000909a820 */ /* 0x000fe40000400000 */
[----:B------:R-:W-:Y:S02]  /*0340*/  @!P2 FMUL R16, R16, 16777216 ;  /* 0x4b8000001010a820 */ /* 0x000fe40000400000 */
[----:B------:R-:W-:-:S04]  /*0350*/  @P1 FMUL R17, R17, 0.25 ;  /* 0x3e80000011111820 */ /* 0x000fc80000400000 */
[----:B------:R-:W1:Y:S01]  /*0360*/  MUFU.RCP R16, R16 ;  /* 0x0000001000107308 */ /* 0x000e620000001000 */
[----:B------:R-:W-:Y:S01]  /*0370*/  @!P3 FMUL R8, R8, 16777216 ;  /* 0x4b8000000808b820 */ /* 0x000fe20000400000 */
[----:B------:R-:W-:Y:S01]  /*0380*/  @!P3 FMUL R17, R17, 16777216 ;  /* 0x4b8000001111b820 */ /* 0x000fe20000400000 */
[----:B0-----:R-:W-:-:S05]  /*0390*/  IMAD.WIDE R4, R0, 0x4, R4 ;  /* 0x0000000400047825 */ /* 0x001fca00078e0204 */
[----:B------:R-:W0:Y:S01]  /*03a0*/  MUFU.RCP R17, R17 ;  /* 0x0000001100117308 */ /* 0x000e220000001000 */
[----:B-1----:R-:W-:-:S04]  /*03b0*/  FMUL R9, R16, R9 ;  /* 0x0000000910097220 */ /* 0x002fc80000400000 */
[----:B------:R-:W-:Y:S01]  /*03c0*/  FMUL R9, R2, R9 ;  /* 0x0000000902097220 */ /* 0x000fe20000400000 */
[----:B0-----:R-:W-:-:S03]  /*03d0*/  FMUL R8, R17, R8 ;  /* 0x0000000811087220 */ /* 0x001fc60000400000 */
[----:B--2---:R-:W-:Y:S01]  /*03e0*/  FFMA R9, R9, R12, R10 ;  /* 0x0000000c09097223 */ /* 0x004fe2000000000a */
[----:B------:R-:W-:-:S03]  /*03f0*/  FMUL R8, R3, R8 ;  /* 0x0000000803087220 */ /* 0x000fc60000400000 */
[----:B---3--:R-:W-:Y:S01]  /*0400*/  FADD R14, R9, R14 ;  /* 0x0000000e090e7221 */ /* 0x008fe20000000000 */
[----:B------:R-:W-:-:S04]  /*0410*/  FFMA R8, R8, R13, R11 ;  /* 0x0000000d08087223 */ /* 0x000fc8000000000b */
[----:B------:R-:W-:Y:S01]  /*0420*/  FADD R15, R8, R15 ;  /* 0x0000000f080f7221 */ /* 0x000fe20000000000 */
[----:B------:R-:W-:Y:S06]  /*0430*/  @P4 EXIT ;  /* 0x000000000000494d */ /* 0x000fec0003800000 */
[----:B------:R-:W-:Y:S01]  /*0440*/  STG.E.64 desc[UR4][R4.64], R14 ;  /* 0x0000000e04007986 */ /* 0x000fe2000c101b04 */
[----:B------:R-:W-:Y:S05]  /*0450*/  EXIT ;  /* 0x000000000000794d */ /* 0x000fea0003800000 */
.L_x_0:
[----:B------:R-:W-:-:S00]  /*0460*/  BRA `(.L_x_0) ;  /* 0xfffffffc00fc7947 */ /* 0x000fc0000383ffff */
[----:B------:R-:W-:-:S00]  /*0470*/  NOP ;  /* 0x0000000000007918 */ /* 0x000fc00000000000 */
        /* <DEDUP_REMOVED lines=8> */
.L_x_1:


//--------------------- .nv.global.init           --------------------------
	.section	.nv.global.init,"aw",@progbits
.nv.global.init:
	.type		_$_str,@object
	.size		_$_str,(_$_str_$_2 - _$_str)
_$_str:
        /*0000*/ 	.byte	0x5f, 0x5f, 0x43, 0x55, 0x44, 0x41, 0x5f, 0x46, 0x54, 0x5a, 0x00
	.type		_$_str_$_2,@object
	.size		_$_str_$_2,(.L_1 - _$_str_$_2)
_$_str_$_2:
        /*000b*/ 	.byte	0x5f, 0x5f, 0x43, 0x55, 0x44, 0x41, 0x5f, 0x50, 0x52, 0x45, 0x43, 0x5f, 0x53, 0x51, 0x52, 0x54
        /*001b*/ 	.byte	0x00
.L_1:


//--------------------- .nv.constant0.triton_poi_fused__native_batch_norm_legit_no_training_add_14 --------------------------
	.section	.nv.constant0.triton_poi_fused__native_batch_norm_legit_no_training_add_14,"a",@progbits
	.sectionflags	@""
	.align	4
.nv.constant0.triton_poi_fused__native_batch_norm_legit_no_training_add_14:
	.zero		588
